//
// Generated by NVIDIA NVVM Compiler
//
// Compiler Build ID: CL-36424714
// Cuda compilation tools, release 13.0, V13.0.88
// Based on NVVM 20.0.0
//

.version 9.0
.target sm_100
.address_size 64

	// .globl	_Z6vecAddPiS_S_i

.visible .entry _Z6vecAddPiS_S_i(
	.param .u64 .ptr .align 1 _Z6vecAddPiS_S_i_param_0,
	.param .u64 .ptr .align 1 _Z6vecAddPiS_S_i_param_1,
	.param .u64 .ptr .align 1 _Z6vecAddPiS_S_i_param_2,
	.param .u32 _Z6vecAddPiS_S_i_param_3
)
{
	.reg .pred 	%p<2>;
	.reg .b32 	%r<6>;
	.reg .b64 	%rd<11>;

	ld.param.u64 	%rd1, [_Z6vecAddPiS_S_i_param_0];
	ld.param.u64 	%rd2, [_Z6vecAddPiS_S_i_param_1];
	ld.param.u64 	%rd3, [_Z6vecAddPiS_S_i_param_2];
	ld.param.u32 	%r2, [_Z6vecAddPiS_S_i_param_3];
	mov.u32 	%r1, %ctaid.x;
	setp.ge.s32 	%p1, %r1, %r2;
	@%p1 bra 	$L__BB0_2;
	cvta.to.global.u64 	%rd4, %rd1;
	cvta.to.global.u64 	%rd5, %rd2;
	cvta.to.global.u64 	%rd6, %rd3;
	mul.wide.u32 	%rd7, %r1, 4;
	add.s64 	%rd8, %rd4, %rd7;
	ld.global.u32 	%r3, [%rd8];
	add.s64 	%rd9, %rd5, %rd7;
	ld.global.u32 	%r4, [%rd9];
	add.s32 	%r5, %r4, %r3;
	add.s64 	%rd10, %rd6, %rd7;
	st.global.u32 	[%rd10], %r5;
$L__BB0_2:
	ret;

}


// ===== COMPILED SASS (sm_100) =====

	.target	sm_100

	.elftype	@"ET_EXEC"


//--------------------- .note.nv.tkinfo           --------------------------
	.section	.note.nv.tkinfo,"",@"SHT_NOTE"
	.sectionflags	@"SHF_NOTE_NV_TKINFO"
	.tkinfo
        /*0018*/ 	.word	0x00000002
        /*0030*/ 	.string	""
        /*0030*/ 	.string	"ptxas"
        /*0030*/ 	.string	"Cuda compilation tools, release 13.0, V13.0.88"
        /*0030*/ 	.string	"Build cuda_13.0.r13.0/compiler.36424714_0"
        /*0030*/ 	.string	"-arch sm_100 -m 64 "



//--------------------- .note.nv.cuinfo           --------------------------
	.section	.note.nv.cuinfo,"",@"SHT_NOTE"
	.sectionflags	@"SHF_NOTE_NV_CUINFO"
        /*0018*/ 	.short	0x0002
        /*001a*/ 	.short	0x0064
        /*001c*/ 	.short	0x0082
	.zero		2


//--------------------- .nv.info                  --------------------------
	.section	.nv.info,"",@"SHT_CUDA_INFO"
	.align	4


	//----- nvinfo : EIATTR_REGCOUNT
	.align		4
        /*0000*/ 	.byte	0x04, 0x2f
        /*0002*/ 	.short	(.L_1 - .L_0)
	.align		4
.L_0:
        /*0004*/ 	.word	index@(_Z6vecAddPiS_S_i)
        /*0008*/ 	.word	0x0000000c


	//----- nvinfo : EIATTR_FRAME_SIZE
	.align		4
.L_1:
        /*000c*/ 	.byte	0x04, 0x11
        /*000e*/ 	.short	(.L_3 - .L_2)
	.align		4
.L_2:
        /*0010*/ 	.word	index@(_Z6vecAddPiS_S_i)
        /*0014*/ 	.word	0x00000000


	//----- nvinfo : EIATTR_MIN_STACK_SIZE
	.align		4
.L_3:
        /*0018*/ 	.byte	0x04, 0x12
        /*001a*/ 	.short	(.L_5 - .L_4)
	.align		4
.L_4:
        /*001c*/ 	.word	index@(_Z6vecAddPiS_S_i)
        /*0020*/ 	.word	0x00000000
.L_5:


//--------------------- .nv.compat                --------------------------
	.section	.nv.compat,"",@"SHT_CUDA_COMPAT_INFO"
	.align	4
        /*0000*/ 	.byte	0x02, 0x09, 0x00, 0x00, 0x02, 0x02, 0x01, 0x00, 0x02, 0x05, 0x05, 0x00, 0x03, 0x07, 0x01, 0x01
        /*0010*/ 	.byte	0x02, 0x03, 0x00, 0x00, 0x02, 0x06, 0x01, 0x00, 0x04, 0x0b, 0x08, 0x00, 0x09, 0x00, 0x00, 0x00
        /*0020*/ 	.byte	0x00, 0x00, 0x00, 0x00


//--------------------- .nv.info._Z6vecAddPiS_S_i --------------------------
	.section	.nv.info._Z6vecAddPiS_S_i,"",@"SHT_CUDA_INFO"
	.sectionflags	@""
	.align	4


	//----- nvinfo : EIATTR_CUDA_API_VERSION
	.align		4
        /*0000*/ 	.byte	0x04, 0x37
        /*0002*/ 	.short	(.L_7 - .L_6)
.L_6:
        /*0004*/ 	.word	0x00000082


	//----- nvinfo : EIATTR_KPARAM_INFO
	.align		4
.L_7:
        /*0008*/ 	.byte	0x04, 0x17
        /*000a*/ 	.short	(.L_9 - .L_8)
.L_8:
        /*000c*/ 	.word	0x00000000
        /*0010*/ 	.short	0x0003
        /*0012*/ 	.short	0x0018
        /*0014*/ 	.byte	0x00, 0xf0, 0x11, 0x00


	//----- nvinfo : EIATTR_KPARAM_INFO
	.align		4
.L_9:
        /*0018*/ 	.byte	0x04, 0x17
        /*001a*/ 	.short	(.L_11 - .L_10)
.L_10:
        /*001c*/ 	.word	0x00000000
        /*0020*/ 	.short	0x0002
        /*0022*/ 	.short	0x0010
        /*0024*/ 	.byte	0x00, 0xf5, 0x21, 0x00


	//----- nvinfo : EIATTR_KPARAM_INFO
	.align		4
.L_11:
        /*0028*/ 	.byte	0x04, 0x17
        /*002a*/ 	.short	(.L_13 - .L_12)
.L_12:
        /*002c*/ 	.word	0x00000000
        /*0030*/ 	.short	0x0001
        /*0032*/ 	.short	0x0008
        /*0034*/ 	.byte	0x00, 0xf5, 0x21, 0x00


	//----- nvinfo : EIATTR_KPARAM_INFO
	.align		4
.L_13:
        /*0038*/ 	.byte	0x04, 0x17
        /*003a*/ 	.short	(.L_15 - .L_14)
.L_14:
        /*003c*/ 	.word	0x00000000
        /*0040*/ 	.short	0x0000
        /*0042*/ 	.short	0x0000
        /*0044*/ 	.byte	0x00, 0xf5, 0x21, 0x00


	//----- nvinfo : EIATTR_SPARSE_MMA_MASK
	.align		4
.L_15:
        /*0048*/ 	.byte	0x03, 0x50
        /*004a*/ 	.short	0x0000


	//----- nvinfo : EIATTR_MAXREG_COUNT
	.align		4
        /*004c*/ 	.byte	0x03, 0x1b
        /*004e*/ 	.short	0x00ff


	//----- nvinfo : EIATTR_MERCURY_ISA_VERSION
	.align		4
        /*0050*/ 	.byte	0x03, 0x5f
        /*0052*/ 	.short	0x0101


	//----- nvinfo : EIATTR_VRC_CTA_INIT_COUNT
	.align		4
        /*0054*/ 	.byte	0x02, 0x4a
	.zero		1
	.zero		1


	//----- nvinfo : EIATTR_EXIT_INSTR_OFFSETS
	.align		4
        /*0058*/ 	.byte	0x04, 0x1c
        /*005a*/ 	.short	(.L_17 - .L_16)


	//   ....[0]....
.L_16:
        /*005c*/ 	.word	0x00000040


	//   ....[1]....
        /*0060*/ 	.word	0x00000100


	//----- nvinfo : EIATTR_CBANK_PARAM_SIZE
	.align		4
.L_17:
        /*0064*/ 	.byte	0x03, 0x19
        /*0066*/ 	.short	0x001c


	//----- nvinfo : EIATTR_PARAM_CBANK
	.align		4
        /*0068*/ 	.byte	0x04, 0x0a
        /*006a*/ 	.short	(.L_19 - .L_18)
	.align		4
.L_18:
        /*006c*/ 	.word	index@(.nv.constant0._Z6vecAddPiS_S_i)
        /*0070*/ 	.short	0x0380
        /*0072*/ 	.short	0x001c


	//----- nvinfo : EIATTR_SW_WAR
	.align		4
.L_19:
        /*0074*/ 	.byte	0x04, 0x36
        /*0076*/ 	.short	(.L_21 - .L_20)
.L_20:
        /*0078*/ 	.word	0x00000008
.L_21:


//--------------------- .nv.callgraph             --------------------------
	.section	.nv.callgraph,"",@"SHT_CUDA_CALLGRAPH"
	.align	4
	.sectionentsize	8
	.align		4
        /*0000*/ 	.word	0x00000000
	.align		4
        /*0004*/ 	.word	0xffffffff
	.align		4
        /*0008*/ 	.word	0x00000000
	.align		4
        /*000c*/ 	.word	0xfffffffe
	.align		4
        /*0010*/ 	.word	0x00000000
	.align		4
        /*0014*/ 	.word	0xfffffffd
	.align		4
        /*0018*/ 	.word	0x00000000
	.align		4
        /*001c*/ 	.word	0xfffffffc


//--------------------- .text._Z6vecAddPiS_S_i    --------------------------
	.section	.text._Z6vecAddPiS_S_i,"ax",@progbits
	.align	128
        .global         _Z6vecAddPiS_S_i
        .type           _Z6vecAddPiS_S_i,@function
        .size           _Z6vecAddPiS_S_i,(.L_x_1 - _Z6vecAddPiS_S_i)
        .other          _Z6vecAddPiS_S_i,@"STO_CUDA_ENTRY STV_DEFAULT"
_Z6vecAddPiS_S_i:
.text._Z6vecAddPiS_S_i:
[----:B------:R-:W-:Y:S01]  /*0000*/  LDC R1, c[0x0][0x37c] ;  /* 0x0000df00ff017b82 */ /* 0x000fe20000000800 */
[----:B------:R-:W0:Y:S01]  /*0010*/  S2R R9, SR_CTAID.X ;  /* 0x0000000000097919 */ /* 0x000e220000002500 */
[----:B------:R-:W0:Y:S02]  /*0020*/  LDCU UR4, c[0x0][0x398] ;  /* 0x00007300ff0477ac */ /* 0x000e240008000800 */
[----:B0-----:R-:W-:-:S13]  /*0030*/  ISETP.GE.AND P0, PT, R9, UR4, PT ;  /* 0x0000000409007c0c */ /* 0x001fda000bf06270 */
[----:B------:R-:W-:Y:S05]  /*0040*/  @P0 EXIT ;  /* 0x000000000000094d */ /* 0x000fea0003800000 */
[----:B------:R-:W0:Y:S01]  /*0050*/  LDC.64 R2, c[0x0][0x380] ;  /* 0x0000e000ff027b82 */ /* 0x000e220000000a00 */
[----:B------:R-:W1:Y:S07]  /*0060*/  LDCU.64 UR4, c[0x0][0x358] ;  /* 0x00006b00ff0477ac */ /* 0x000e6e0008000a00 */
[----:B------:R-:W2:Y:S08]  /*0070*/  LDC.64 R4, c[0x0][0x388] ;  /* 0x0000e200ff047b82 */ /* 0x000eb00000000a00 */
[----:B------:R-:W3:Y:S01]  /*0080*/  LDC.64 R6, c[0x0][0x390] ;  /* 0x0000e400ff067b82 */ /* 0x000ee20000000a00 */
[----:B0-----:R-:W-:-:S06]  /*0090*/  IMAD.WIDE.U32 R2, R9, 0x4, R2 ;  /* 0x0000000409027825 */ /* 0x001fcc00078e0002 */
[----:B-1----:R-:W4:Y:S01]  /*00a0*/  LDG.E R2, desc[UR4][R2.64] ;  /* 0x0000000402027981 */ /* 0x002f22000c1e1900 */
[----:B--2---:R-:W-:-:S06]  /*00b0*/  IMAD.WIDE.U32 R4, R9, 0x4, R4 ;  /* 0x0000000409047825 */ /* 0x004fcc00078e0004 */
[----:B------:R-:W4:Y:S01]  /*00c0*/  LDG.E R5, desc[UR4][R4.64] ;  /* 0x0000000404057981 */ /* 0x000f22000c1e1900 */
[----:B---3--:R-:W-:Y:S01]  /*00d0*/  IMAD.WIDE.U32 R6, R9, 0x4, R6 ;  /* 0x0000000409067825 */ /* 0x008fe200078e0006 */
[----:B----4-:R-:W-:-:S05]  /*00e0*/  IADD3 R9, PT, PT, R2, R5, RZ ;  /* 0x0000000502097210 */ /* 0x010fca0007ffe0ff */
[----:B------:R-:W-:Y:S01]  /*00f0*/  STG.E desc[UR4][R6.64], R9 ;  /* 0x0000000906007986 */ /* 0x000fe2000c101904 */
[----:B------:R-:W-:Y:S05]  /*0100*/  EXIT ;  /* 0x000000000000794d */ /* 0x000fea0003800000 */
.L_x_0:
[----:B------:R-:W-:-:S00]  /*0110*/  BRA `(.L_x_0) ;  /* 0xfffffffc00fc7947 */ /* 0x000fc0000383ffff */
[----:B------:R-:W-:-:S00]  /*0120*/  NOP ;  /* 0x0000000000007918 */ /* 0x000fc00000000000 */
        /* <DEDUP_REMOVED lines=13> */
.L_x_1:


//--------------------- .nv.shared.reserved.0     --------------------------
	.section	.nv.shared.reserved.0,"aw",@nobits
	.weak		__nv_reservedSMEM_offset_0_alias
	.size		__nv_reservedSMEM_offset_0_alias, 0, 64
	.other		__nv_reservedSMEM_offset_0_alias,@"STO_CUDA_RESERVED_SHARED STV_DEFAULT"
__nv_reservedSMEM_offset_0_alias:
	.zero		0
	.zero		64


//--------------------- .nv.constant0._Z6vecAddPiS_S_i --------------------------
	.section	.nv.constant0._Z6vecAddPiS_S_i,"a",@progbits
	.sectionflags	@""
	.align	4
.nv.constant0._Z6vecAddPiS_S_i:
	.zero		924


//--------------------- SYMBOLS --------------------------

	.type		.nv.reservedSmem.offset0,@object
	.size		.nv.reservedSmem.offset0,0x4
